//
// Generated by NVIDIA NVVM Compiler
//
// Compiler Build ID: CL-36424714
// Cuda compilation tools, release 13.0, V13.0.88
// Based on NVVM 20.0.0
//

.version 9.0
.target sm_100
.address_size 64

	// .globl	_Z10cuda_hellov
.extern .func  (.param .b32 func_retval0) vprintf
(
	.param .b64 vprintf_param_0,
	.param .b64 vprintf_param_1
)
;
.global .align 1 .b8 $str[32] = {72, 101, 108, 108, 111, 32, 102, 114, 111, 109, 32, 98, 108, 111, 99, 107, 32, 37, 100, 44, 32, 116, 104, 114, 101, 97, 100, 32, 37, 100, 10};
.global .align 1 .b8 $str$1[6] = {101, 101, 101, 101, 101};

.visible .entry _Z10cuda_hellov()
{
	.local .align 8 .b8 	__local_depot0[8];
	.reg .b64 	%SP;
	.reg .b64 	%SPL;
	.reg .b32 	%r<7>;
	.reg .b64 	%rd<7>;

	mov.u64 	%SPL, __local_depot0;
	cvta.local.u64 	%SP, %SPL;
	add.u64 	%rd1, %SP, 0;
	add.u64 	%rd2, %SPL, 0;
	mov.u32 	%r1, %ctaid.x;
	mov.u32 	%r2, %tid.x;
	st.local.v2.u32 	[%rd2], {%r1, %r2};
	mov.u64 	%rd3, $str;
	cvta.global.u64 	%rd4, %rd3;
	{ // callseq 0, 0
	.param .b64 param0;
	st.param.b64 	[param0], %rd4;
	.param .b64 param1;
	st.param.b64 	[param1], %rd1;
	.param .b32 retval0;
	call.uni (retval0), 
	vprintf, 
	(
	param0, 
	param1
	);
	ld.param.b32 	%r3, [retval0];
	} // callseq 0
	mov.u64 	%rd5, $str$1;
	cvta.global.u64 	%rd6, %rd5;
	{ // callseq 1, 0
	.param .b64 param0;
	st.param.b64 	[param0], %rd6;
	.param .b64 param1;
	st.param.b64 	[param1], 0;
	.param .b32 retval0;
	call.uni (retval0), 
	vprintf, 
	(
	param0, 
	param1
	);
	ld.param.b32 	%r5, [retval0];
	} // callseq 1
	ret;

}


// ===== COMPILED SASS (sm_100) =====

	.target	sm_100

	.elftype	@"ET_EXEC"


//--------------------- .note.nv.tkinfo           --------------------------
	.section	.note.nv.tkinfo,"",@"SHT_NOTE"
	.sectionflags	@"SHF_NOTE_NV_TKINFO"
	.tkinfo
        /*0018*/ 	.word	0x00000002
        /*0030*/ 	.string	""
        /*0030*/ 	.string	"ptxas"
        /*0030*/ 	.string	"Cuda compilation tools, release 13.0, V13.0.88"
        /*0030*/ 	.string	"Build cuda_13.0.r13.0/compiler.36424714_0"
        /*0030*/ 	.string	"-arch sm_100 -m 64 "



//--------------------- .note.nv.cuinfo           --------------------------
	.section	.note.nv.cuinfo,"",@"SHT_NOTE"
	.sectionflags	@"SHF_NOTE_NV_CUINFO"
        /*0018*/ 	.short	0x0002
        /*001a*/ 	.short	0x0064
        /*001c*/ 	.short	0x0082
	.zero		2


//--------------------- .nv.info                  --------------------------
	.section	.nv.info,"",@"SHT_CUDA_INFO"
	.align	4


	//----- nvinfo : EIATTR_REGCOUNT
	.align		4
        /*0000*/ 	.byte	0x04, 0x2f
        /*0002*/ 	.short	(.L_3 - .L_2)
	.align		4
.L_2:
        /*0004*/ 	.word	index@(_Z10cuda_hellov)
        /*0008*/ 	.word	0x00000018


	//----- nvinfo : EIATTR_FRAME_SIZE
	.align		4
.L_3:
        /*000c*/ 	.byte	0x04, 0x11
        /*000e*/ 	.short	(.L_5 - .L_4)
	.align		4
.L_4:
        /*0010*/ 	.word	index@(_Z10cuda_hellov)
        /*0014*/ 	.word	0x00000008


	//----- nvinfo : EIATTR_MIN_STACK_SIZE
	.align		4
.L_5:
        /*0018*/ 	.byte	0x04, 0x12
        /*001a*/ 	.short	(.L_7 - .L_6)
	.align		4
.L_6:
        /*001c*/ 	.word	index@(_Z10cuda_hellov)
        /*0020*/ 	.word	0x00000008
.L_7:


//--------------------- .nv.compat                --------------------------
	.section	.nv.compat,"",@"SHT_CUDA_COMPAT_INFO"
	.align	4
        /*0000*/ 	.byte	0x02, 0x09, 0x00, 0x00, 0x02, 0x02, 0x01, 0x00, 0x02, 0x05, 0x05, 0x00, 0x03, 0x07, 0x01, 0x01
        /*0010*/ 	.byte	0x02, 0x03, 0x00, 0x00, 0x02, 0x06, 0x01, 0x00, 0x04, 0x0b, 0x08, 0x00, 0x09, 0x00, 0x00, 0x00
        /*0020*/ 	.byte	0x00, 0x00, 0x00, 0x00


//--------------------- .nv.info._Z10cuda_hellov  --------------------------
	.section	.nv.info._Z10cuda_hellov,"",@"SHT_CUDA_INFO"
	.sectionflags	@""
	.align	4


	//----- nvinfo : EIATTR_CUDA_API_VERSION
	.align		4
        /*0000*/ 	.byte	0x04, 0x37
        /*0002*/ 	.short	(.L_9 - .L_8)
.L_8:
        /*0004*/ 	.word	0x00000082


	//----- nvinfo : EIATTR_SPARSE_MMA_MASK
	.align		4
.L_9:
        /*0008*/ 	.byte	0x03, 0x50
        /*000a*/ 	.short	0x0000


	//----- nvinfo : EIATTR_MAXREG_COUNT
	.align		4
        /*000c*/ 	.byte	0x03, 0x1b
        /*000e*/ 	.short	0x00ff


	//----- nvinfo : EIATTR_EXTERNS
	.align		4
        /*0010*/ 	.byte	0x04, 0x0f
        /*0012*/ 	.short	(.L_11 - .L_10)


	//   ....[0]....
	.align		4
.L_10:
        /*0014*/ 	.word	index@(vprintf)


	//----- nvinfo : EIATTR_MERCURY_ISA_VERSION
	.align		4
.L_11:
        /*0018*/ 	.byte	0x03, 0x5f
        /*001a*/ 	.short	0x0101


	//----- nvinfo : EIATTR_VRC_CTA_INIT_COUNT
	.align		4
        /*001c*/ 	.byte	0x02, 0x4a
	.zero		1
	.zero		1


	//----- nvinfo : EIATTR_SYSCALL_OFFSETS
	.align		4
        /*0020*/ 	.byte	0x04, 0x46
        /*0022*/ 	.short	(.L_13 - .L_12)


	//   ....[0]....
.L_12:
        /*0024*/ 	.word	0x000000f0


	//   ....[1]....
        /*0028*/ 	.word	0x00000160


	//----- nvinfo : EIATTR_EXIT_INSTR_OFFSETS
	.align		4
.L_13:
        /*002c*/ 	.byte	0x04, 0x1c
        /*002e*/ 	.short	(.L_15 - .L_14)


	//   ....[0]....
.L_14:
        /*0030*/ 	.word	0x00000170


	//----- nvinfo : EIATTR_SW_WAR
	.align		4
.L_15:
        /*0034*/ 	.byte	0x04, 0x36
        /*0036*/ 	.short	(.L_17 - .L_16)
.L_16:
        /*0038*/ 	.word	0x00000008
.L_17:


//--------------------- .nv.callgraph             --------------------------
	.section	.nv.callgraph,"",@"SHT_CUDA_CALLGRAPH"
	.align	4
	.sectionentsize	8
	.align		4
        /*0000*/ 	.word	0x00000000
	.align		4
        /*0004*/ 	.word	0xffffffff
	.align		4
        /*0008*/ 	.word	index@(_Z10cuda_hellov)
	.align		4
        /*000c*/ 	.word	index@(vprintf)
	.align		4
        /*0010*/ 	.word	0x00000000
	.align		4
        /*0014*/ 	.word	0xfffffffe
	.align		4
        /*0018*/ 	.word	0x00000000
	.align		4
        /*001c*/ 	.word	0xfffffffd
	.align		4
        /*0020*/ 	.word	0x00000000
	.align		4
        /*0024*/ 	.word	0xfffffffc


//--------------------- .nv.constant4             --------------------------
	.section	.nv.constant4,"a",@progbits
	.align	8
	.align		8
.nv.constant4:
        /*0000*/ 	.dword	vprintf
	.align		8
        /*0008*/ 	.dword	$str
	.align		8
        /*0010*/ 	.dword	$str$1


//--------------------- .text._Z10cuda_hellov     --------------------------
	.section	.text._Z10cuda_hellov,"ax",@progbits
	.align	128
        .global         _Z10cuda_hellov
        .type           _Z10cuda_hellov,@function
        .size           _Z10cuda_hellov,(.L_x_3 - _Z10cuda_hellov)
        .other          _Z10cuda_hellov,@"STO_CUDA_ENTRY STV_DEFAULT"
_Z10cuda_hellov:
.text._Z10cuda_hellov:
[----:B------:R-:W0:Y:S01]  /*0000*/  LDC R1, c[0x0][0x37c] ;  /* 0x0000df00ff017b82 */ /* 0x000e220000000800 */
[----:B------:R-:W1:Y:S01]  /*0010*/  S2R R10, SR_CTAID.X ;  /* 0x00000000000a7919 */ /* 0x000e620000002500 */
[----:B0-----:R-:W-:Y:S01]  /*0020*/  VIADD R1, R1, 0xfffffff8 ;  /* 0xfffffff801017836 */ /* 0x001fe20000000000 */
[----:B------:R-:W-:Y:S01]  /*0030*/  MOV R2, 0x0 ;  /* 0x0000000000027802 */ /* 0x000fe20000000f00 */
[----:B------:R-:W0:Y:S01]  /*0040*/  LDCU UR4, c[0x0][0x2f8] ;  /* 0x00005f00ff0477ac */ /* 0x000e220008000800 */
[----:B------:R-:W1:Y:S03]  /*0050*/  S2R R11, SR_TID.X ;  /* 0x00000000000b7919 */ /* 0x000e660000002100 */
[----:B------:R2:W3:Y:S01]  /*0060*/  LDC.64 R8, c[0x4][R2] ;  /* 0x0100000002087b82 */ /* 0x0004e20000000a00 */
[----:B------:R-:W4:Y:S01]  /*0070*/  LDCU.64 UR6, c[0x4][0x8] ;  /* 0x01000100ff0677ac */ /* 0x000f220008000a00 */
[----:B------:R-:W5:Y:S01]  /*0080*/  LDCU UR5, c[0x0][0x2fc] ;  /* 0x00005f80ff0577ac */ /* 0x000f620008000800 */
[----:B0-----:R-:W-:Y:S01]  /*0090*/  IADD3 R6, P0, PT, R1, UR4, RZ ;  /* 0x0000000401067c10 */ /* 0x001fe2000ff1e0ff */
[----:B----4-:R-:W-:-:S02]  /*00a0*/  IMAD.U32 R4, RZ, RZ, UR6 ;  /* 0x00000006ff047e24 */ /* 0x010fc4000f8e00ff */
[----:B------:R-:W-:Y:S01]  /*00b0*/  IMAD.U32 R5, RZ, RZ, UR7 ;  /* 0x00000007ff057e24 */ /* 0x000fe2000f8e00ff */
[----:B-----5:R-:W-:Y:S01]  /*00c0*/  IADD3.X R7, PT, PT, RZ, UR5, RZ, P0, !PT ;  /* 0x00000005ff077c10 */ /* 0x020fe200087fe4ff */
[----:B-1----:R2:W-:Y:S08]  /*00d0*/  STL.64 [R1], R10 ;  /* 0x0000000a01007387 */ /* 0x0025f00000100a00 */
[----:B------:R-:W-:-:S07]  /*00e0*/  LEPC R20, `(.L_x_0) ;  /* 0x000000001014794e */ /* 0x000fce0000000000 */
[----:B--23--:R-:W-:Y:S05]  /*00f0*/  CALL.ABS.NOINC R8 ;  /* 0x0000000008007343 */ /* 0x00cfea0003c00000 */
.L_x_0:
[----:B------:R-:W0:Y:S01]  /*0100*/  LDC.64 R2, c[0x4][R2] ;  /* 0x0100000002027b82 */ /* 0x000e220000000a00 */
[----:B------:R-:W1:Y:S01]  /*0110*/  LDCU.64 UR4, c[0x4][0x10] ;  /* 0x01000200ff0477ac */ /* 0x000e620008000a00 */
[----:B------:R-:W-:Y:S01]  /*0120*/  CS2R R6, SRZ ;  /* 0x0000000000067805 */ /* 0x000fe2000001ff00 */
[----:B-1----:R-:W-:Y:S01]  /*0130*/  IMAD.U32 R4, RZ, RZ, UR4 ;  /* 0x00000004ff047e24 */ /* 0x002fe2000f8e00ff */
[----:B------:R-:W-:-:S07]  /*0140*/  MOV R5, UR5 ;  /* 0x0000000500057c02 */ /* 0x000fce0008000f00 */
[----:B------:R-:W-:-:S07]  /*0150*/  LEPC R20, `(.L_x_1) ;  /* 0x000000001014794e */ /* 0x000fce0000000000 */
[----:B0-----:R-:W-:Y:S05]  /*0160*/  CALL.ABS.NOINC R2 ;  /* 0x0000000002007343 */ /* 0x001fea0003c00000 */
.L_x_1:
[----:B------:R-:W-:Y:S05]  /*0170*/  EXIT ;  /* 0x000000000000794d */ /* 0x000fea0003800000 */
.L_x_2:
[----:B------:R-:W-:-:S00]  /*0180*/  BRA `(.L_x_2) ;  /* 0xfffffffc00fc7947 */ /* 0x000fc0000383ffff */
[----:B------:R-:W-:-:S00]  /*0190*/  NOP ;  /* 0x0000000000007918 */ /* 0x000fc00000000000 */
        /* <DEDUP_REMOVED lines=14> */
.L_x_3:


//--------------------- .nv.global.init           --------------------------
	.section	.nv.global.init,"aw",@progbits
.nv.global.init:
	.type		$str$1,@object
	.size		$str$1,($str - $str$1)
$str$1:
        /*0000*/ 	.byte	0x65, 0x65, 0x65, 0x65, 0x65, 0x00
	.type		$str,@object
	.size		$str,(.L_0 - $str)
$str:
        /*0006*/ 	.byte	0x48, 0x65, 0x6c, 0x6c, 0x6f, 0x20, 0x66, 0x72, 0x6f, 0x6d, 0x20, 0x62, 0x6c, 0x6f, 0x63, 0x6b
        /*0016*/ 	.byte	0x20, 0x25, 0x64, 0x2c, 0x20, 0x74, 0x68, 0x72, 0x65, 0x61, 0x64, 0x20, 0x25, 0x64, 0x0a, 0x00
.L_0:


//--------------------- .nv.shared.reserved.0     --------------------------
	.section	.nv.shared.reserved.0,"aw",@nobits
	.weak		__nv_reservedSMEM_offset_0_alias
	.size		__nv_reservedSMEM_offset_0_alias, 0, 64
	.other		__nv_reservedSMEM_offset_0_alias,@"STO_CUDA_RESERVED_SHARED STV_DEFAULT"
__nv_reservedSMEM_offset_0_alias:
	.zero		0
	.zero		64


//--------------------- .nv.constant0._Z10cuda_hellov --------------------------
	.section	.nv.constant0._Z10cuda_hellov,"a",@progbits
	.sectionflags	@""
	.align	4
.nv.constant0._Z10cuda_hellov:
	.zero		896


//--------------------- SYMBOLS --------------------------

	.type		.nv.reservedSmem.offset0,@object
	.size		.nv.reservedSmem.offset0,0x4
	.type		vprintf,@function
